	.headerflags	@"EF_CUDA_TEXMODE_UNIFIED EF_CUDA_64BIT_ADDRESS EF_CUDA_ACCELERATORS EF_CUDA_SM90 EF_CUDA_VIRTUAL_SM(EF_CUDA_SM90)"
	.elftype	@"ET_EXEC"


//--------------------- .nv.info                  --------------------------
	.section	.nv.info,"",@"SHT_CUDA_INFO"
	.align	4


	//----- nvinfo : EIATTR_REGCOUNT
	.align		4
        /*0000*/ 	.byte	0x04, 0x2f
        /*0002*/ 	.short	(.L_3 - .L_2)
	.align		4
.L_2:
        /*0004*/ 	.word	index@(triton_poi_fused__native_batch_norm_legit_no_training_relu_19)
        /*0008*/ 	.word	0x00000010


	//----- nvinfo : EIATTR_MIN_STACK_SIZE
	.align		4
.L_3:
        /*000c*/ 	.byte	0x04, 0x12
        /*000e*/ 	.short	(.L_5 - .L_4)
	.align		4
.L_4:
        /*0010*/ 	.word	index@(triton_poi_fused__native_batch_norm_legit_no_training_relu_19)
        /*0014*/ 	.word	0x00000000


	//----- nvinfo : EIATTR_FRAME_SIZE
	.align		4
.L_5:
        /*0018*/ 	.byte	0x04, 0x11
        /*001a*/ 	.short	(.L_7 - .L_6)
	.align		4
.L_6:
        /*001c*/ 	.word	index@(triton_poi_fused__native_batch_norm_legit_no_training_relu_19)
        /*0020*/ 	.word	0x00000000


	//----- nvinfo : EIATTR_MIN_STACK_SIZE
	.align		4
.L_7:
        /*0024*/ 	.byte	0x04, 0x12
        /*0026*/ 	.short	(.L_9 - .L_8)
	.align		4
.L_8:
        /*0028*/ 	.word	index@(triton_poi_fused__native_batch_norm_legit_no_training_relu_19)
        /*002c*/ 	.word	0x00000000
.L_9:


//--------------------- .nv.info.triton_poi_fused__native_batch_norm_legit_no_training_relu_19 --------------------------
	.section	.nv.info.triton_poi_fused__native_batch_norm_legit_no_training_relu_19,"",@"SHT_CUDA_INFO"
	.sectionflags	@""
	.align	4


	//----- nvinfo : EIATTR_CUDA_API_VERSION
	.align		4
        /*0000*/ 	.byte	0x04, 0x37
        /*0002*/ 	.short	(.L_11 - .L_10)
.L_10:
        /*0004*/ 	.word	0x0000007c


	//----- nvinfo : EIATTR_KPARAM_INFO
	.align		4
.L_11:
        /*0008*/ 	.byte	0x04, 0x17
        /*000a*/ 	.short	(.L_13 - .L_12)
.L_12:
        /*000c*/ 	.word	0x00000000
        /*0010*/ 	.short	0x0006
        /*0012*/ 	.short	0x0030
        /*0014*/ 	.byte	0x00, 0xf0, 0x11, 0x00


	//----- nvinfo : EIATTR_KPARAM_INFO
	.align		4
.L_13:
        /*0018*/ 	.byte	0x04, 0x17
        /*001a*/ 	.short	(.L_15 - .L_14)
.L_14:
        /*001c*/ 	.word	0x00000000
        /*0020*/ 	.short	0x0005
        /*0022*/ 	.short	0x0028
        /*0024*/ 	.byte	0x00, 0xf4, 0x21, 0x00


	//----- nvinfo : EIATTR_KPARAM_INFO
	.align		4
.L_15:
        /*0028*/ 	.byte	0x04, 0x17
        /*002a*/ 	.short	(.L_17 - .L_16)
.L_16:
        /*002c*/ 	.word	0x00000000
        /*0030*/ 	.short	0x0004
        /*0032*/ 	.short	0x0020
        /*0034*/ 	.byte	0x00, 0xf4, 0x21, 0x00


	//----- nvinfo : EIATTR_KPARAM_INFO
	.align		4
.L_17:
        /*0038*/ 	.byte	0x04, 0x17
        /*003a*/ 	.short	(.L_19 - .L_18)
.L_18:
        /*003c*/ 	.word	0x00000000
        /*0040*/ 	.short	0x0003
        /*0042*/ 	.short	0x0018
        /*0044*/ 	.byte	0x00, 0xf4, 0x21, 0x00


	//----- nvinfo : EIATTR_KPARAM_INFO
	.align		4
.L_19:
        /*0048*/ 	.byte	0x04, 0x17
        /*004a*/ 	.short	(.L_21 - .L_20)
.L_20:
        /*004c*/ 	.word	0x00000000
        /*0050*/ 	.short	0x0002
        /*0052*/ 	.short	0x0010
        /*0054*/ 	.byte	0x00, 0xf4, 0x21, 0x00


	//----- nvinfo : EIATTR_KPARAM_INFO
	.align		4
.L_21:
        /*0058*/ 	.byte	0x04, 0x17
        /*005a*/ 	.short	(.L_23 - .L_22)
.L_22:
        /*005c*/ 	.word	0x00000000
        /*0060*/ 	.short	0x0001
        /*0062*/ 	.short	0x0008
        /*0064*/ 	.byte	0x00, 0xf4, 0x21, 0x00


	//----- nvinfo : EIATTR_KPARAM_INFO
	.align		4
.L_23:
        /*0068*/ 	.byte	0x04, 0x17
        /*006a*/ 	.short	(.L_25 - .L_24)
.L_24:
        /*006c*/ 	.word	0x00000000
        /*0070*/ 	.short	0x0000
        /*0072*/ 	.short	0x0000
        /*0074*/ 	.byte	0x00, 0xf4, 0x21, 0x00


	//----- nvinfo : EIATTR_SPARSE_MMA_MASK
	.align		4
.L_25:
        /*0078*/ 	.byte	0x03, 0x50
        /*007a*/ 	.short	0x0000


	//----- nvinfo : EIATTR_MAXREG_COUNT
	.align		4
        /*007c*/ 	.byte	0x03, 0x1b
        /*007e*/ 	.short	0x00ff


	//----- nvinfo : EIATTR_EXIT_INSTR_OFFSETS
	.align		4
        /*0080*/ 	.byte	0x04, 0x1c
        /*0082*/ 	.short	(.L_27 - .L_26)


	//   ....[0]....
.L_26:
        /*0084*/ 	.word	0x000002d0


	//----- nvinfo : EIATTR_REQNTID
	.align		4
.L_27:
        /*0088*/ 	.byte	0x04, 0x10
        /*008a*/ 	.short	(.L_29 - .L_28)
.L_28:
        /*008c*/ 	.word	0x00000080
        /*0090*/ 	.word	0x00000001
        /*0094*/ 	.word	0x00000001


	//----- nvinfo : EIATTR_CBANK_PARAM_SIZE
	.align		4
.L_29:
        /*0098*/ 	.byte	0x03, 0x19
        /*009a*/ 	.short	0x0034


	//----- nvinfo : EIATTR_PARAM_CBANK
	.align		4
        /*009c*/ 	.byte	0x04, 0x0a
        /*009e*/ 	.short	(.L_31 - .L_30)
	.align		4
.L_30:
        /*00a0*/ 	.word	index@(.nv.constant0.triton_poi_fused__native_batch_norm_legit_no_training_relu_19)
        /*00a4*/ 	.short	0x0210
        /*00a6*/ 	.short	0x0034


	//----- nvinfo : EIATTR_SW_WAR
	.align		4
.L_31:
        /*00a8*/ 	.byte	0x04, 0x36
        /*00aa*/ 	.short	(.L_33 - .L_32)
.L_32:
        /*00ac*/ 	.word	0x00000008
.L_33:


//--------------------- .nv.callgraph             --------------------------
	.section	.nv.callgraph,"",@"SHT_CUDA_CALLGRAPH"
	.align	4
	.sectionentsize	8
	.align		4
        /*0000*/ 	.word	0x00000000
	.align		4
        /*0004*/ 	.word	0xffffffff
	.align		4
        /*0008*/ 	.word	0x00000000
	.align		4
        /*000c*/ 	.word	0xfffffffe
	.align		4
        /*0010*/ 	.word	0x00000000
	.align		4
        /*0014*/ 	.word	0xfffffffd
	.align		4
        /*0018*/ 	.word	0x00000000
	.align		4
        /*001c*/ 	.word	0xfffffffc


//--------------------- .nv.constant4             --------------------------
	.section	.nv.constant4,"a",@progbits
	.align	8
	.align		8
.nv.constant4:
        /*0000*/ 	.dword	_$_str
	.align		8
        /*0008*/ 	.dword	_$_str_$_2


//--------------------- .text.triton_poi_fused__native_batch_norm_legit_no_training_relu_19 --------------------------
	.section	.text.triton_poi_fused__native_batch_norm_legit_no_training_relu_19,"ax",@progbits
	.align	128
        .global         triton_poi_fused__native_batch_norm_legit_no_training_relu_19
        .type           triton_poi_fused__native_batch_norm_legit_no_training_relu_19,@function
        .size           triton_poi_fused__native_batch_norm_legit_no_training_relu_19,(.L_x_1 - triton_poi_fused__native_batch_norm_legit_no_training_relu_19)
        .other          triton_poi_fused__native_batch_norm_legit_no_training_relu_19,@"STO_CUDA_ENTRY STV_DEFAULT"
triton_poi_fused__native_batch_norm_legit_no_training_relu_19:
.text.triton_poi_fused__native_batch_norm_legit_no_training_relu_19:
[----:B------:R-:W-:Y:S01]  /*0000*/  LDC R1, c[0x0][0x28] ;  /* 0x00000a00ff017b82 */ /* 0x000fe20000000800 */
[----:B------:R-:W1:Y:S07]  /*0010*/  S2R R0, SR_TID.X ;  /* 0x0000000000007919 */ /* 0x000e6e0000002100 */
[----:B------:R-:W2:Y:S01]  /*0020*/  LDC.64 R6, c[0x0][0x220] ;  /* 0x00008800ff067b82 */ /* 0x000ea20000000a00 */
[----:B------:R-:W-:Y:S01]  /*0030*/  ULDC.64 UR4, c[0x0][0x208] ;  /* 0x0000820000047ab9 */ /* 0x000fe20000000a00 */
[----:B------:R-:W3:Y:S06]  /*0040*/  S2R R3, SR_CTAID.X ;  /* 0x0000000000037919 */ /* 0x000eec0000002500 */
[----:B------:R-:W4:Y:S08]  /*0050*/  LDC.64 R4, c[0x0][0x218] ;  /* 0x00008600ff047b82 */ /* 0x000f300000000a00 */
[----:B------:R-:W5:Y:S08]  /*0060*/  LDC.64 R8, c[0x0][0x228] ;  /* 0x00008a00ff087b82 */ /* 0x000f700000000a00 */
[----:B------:R-:W5:Y:S01]  /*0070*/  LDC.64 R10, c[0x0][0x230] ;  /* 0x00008c00ff0a7b82 */ /* 0x000f620000000a00 */
[----:B-1----:R-:W-:-:S02]  /*0080*/  LOP3.LUT R0, R0, 0x7f, RZ, 0xc0, !PT ;  /* 0x0000007f00007812 */ /* 0x002fc400078ec0ff */
[----:B---3--:R-:W-:Y:S02]  /*0090*/  SHF.R.S32.HI R2, RZ, 0x18, R3 ;  /* 0x00000018ff027819 */ /* 0x008fe40000011403 */
[----:B------:R-:W-:Y:S02]  /*00a0*/  LEA R0, R3, R0, 0x7 ;  /* 0x0000000003007211 */ /* 0x000fe400078e38ff */
[----:B------:R-:W-:-:S04]  /*00b0*/  SGXT R3, R2, 0x1 ;  /* 0x000000010203781a */ /* 0x000fc80000000200 */
[----:B------:R-:W-:-:S04]  /*00c0*/  LEA.HI R3, R3, R0, RZ, 0x9 ;  /* 0x0000000003037211 */ /* 0x000fc800078f48ff */
[----:B------:R-:W-:-:S04]  /*00d0*/  LOP3.LUT R3, R3, 0xfffffe00, RZ, 0xc0, !PT ;  /* 0xfffffe0003037812 */ /* 0x000fc800078ec0ff */
[----:B------:R-:W-:Y:S02]  /*00e0*/  IADD3 R13, R0, -R3, RZ ;  /* 0x80000003000d7210 */ /* 0x000fe40007ffe0ff */
[----:B------:R-:W1:Y:S03]  /*00f0*/  LDC.64 R2, c[0x0][0x210] ;  /* 0x00008400ff027b82 */ /* 0x000e660000000a00 */
[----:B--2---:R-:W-:-:S06]  /*0100*/  IMAD.WIDE R6, R13, 0x4, R6 ;  /* 0x000000040d067825 */ /* 0x004fcc00078e0206 */
[----:B------:R-:W2:Y:S01]  /*0110*/  LDG.E.EL R6, desc[UR4][R6.64] ;  /* 0x0000000406067981 */ /* 0x000ea2000c2e1900 */
[----:B----4-:R-:W-:-:S04]  /*0120*/  IMAD.WIDE R4, R13, 0x4, R4 ;  /* 0x000000040d047825 */ /* 0x010fc800078e0204 */
[C---:B-----5:R-:W-:Y:S02]  /*0130*/  IMAD.WIDE R8, R13.reuse, 0x4, R8 ;  /* 0x000000040d087825 */ /* 0x060fe400078e0208 */
[----:B------:R3:W4:Y:S02]  /*0140*/  LDG.E.EL R5, desc[UR4][R4.64] ;  /* 0x0000000404057981 */ /* 0x000724000c2e1900 */
[----:B0-----:R-:W-:Y:S02]  /*0150*/  IMAD.WIDE R10, R13, 0x4, R10 ;  /* 0x000000040d0a7825 */ /* 0x001fe400078e020a */
[----:B------:R-:W5:Y:S02]  /*0160*/  LDG.E.EL R8, desc[UR4][R8.64] ;  /* 0x0000000408087981 */ /* 0x000f64000c2e1900 */
[C---:B-1----:R-:W-:Y:S02]  /*0170*/  IMAD.WIDE R2, R0.reuse, 0x4, R2 ;  /* 0x0000000400027825 */ /* 0x042fe400078e0202 */
[----:B------:R-:W5:Y:S04]  /*0180*/  LDG.E.EL R11, desc[UR4][R10.64] ;  /* 0x000000040a0b7981 */ /* 0x000f68000c2e1900 */
[----:B------:R0:W4:Y:S01]  /*0190*/  LDG.E R12, desc[UR4][R2.64] ;  /* 0x00000004020c7981 */ /* 0x000122000c1e1900 */
[----:B---3--:R-:W-:Y:S01]  /*01a0*/  HFMA2.MMA R4, -RZ, RZ, 1.625, 0 ;  /* 0x3e800000ff047435 */ /* 0x008fe200000001ff */
[----:B0-----:R-:W0:Y:S02]  /*01b0*/  LDC.64 R2, c[0x0][0x238] ;  /* 0x00008e00ff027b82 */ /* 0x001e240000000a00 */
[----:B0-----:R-:W-:-:S04]  /*01c0*/  IMAD.WIDE R2, R0, 0x4, R2 ;  /* 0x0000000400027825 */ /* 0x001fc800078e0202 */
[----:B--2---:R-:W-:-:S04]  /*01d0*/  FADD R6, R6, 9.9999997473787516356e-06 ;  /* 0x3727c5ac06067421 */ /* 0x004fc80000000000 */
[----:B------:R-:W0:Y:S02]  /*01e0*/  MUFU.SQRT R7, R6 ;  /* 0x0000000600077308 */ /* 0x000e240000002000 */
[C---:B0-----:R-:W-:Y:S02]  /*01f0*/  FSETP.GT.AND P0, PT, R7.reuse, 8.50705917302346158658e+37, PT ;  /* 0x7e8000000700780b */ /* 0x041fe40003f04000 */
[----:B------:R-:W-:-:S11]  /*0200*/  FSETP.GEU.AND P1, PT, R7, 1.175494350822287508e-38, PT ;  /* 0x008000000700780b */ /* 0x000fd60003f2e000 */
[----:B------:R-:W-:-:S04]  /*0210*/  @P0 FMUL R7, R7, 0.25 ;  /* 0x3e80000007070820 */ /* 0x000fc80000400000 */
[----:B------:R-:W-:-:S06]  /*0220*/  @!P1 FMUL R7, R7, 16777216 ;  /* 0x4b80000007079820 */ /* 0x000fcc0000400000 */
[----:B------:R-:W0:Y:S01]  /*0230*/  MUFU.RCP R7, R7 ;  /* 0x0000000700077308 */ /* 0x000e220000001000 */
[----:B------:R-:W-:Y:S01]  /*0240*/  FSEL R4, R4, 1, P0 ;  /* 0x3f80000004047808 */ /* 0x000fe20000000000 */
[----:B----4-:R-:W-:-:S04]  /*0250*/  FADD R5, R12, -R5 ;  /* 0x800000050c057221 */ /* 0x010fc80000000000 */
[----:B------:R-:W-:-:S04]  /*0260*/  @!P1 FMUL R4, R4, 16777216 ;  /* 0x4b80000004049820 */ /* 0x000fc80000400000 */
[----:B0-----:R-:W-:-:S04]  /*0270*/  FMUL R4, R7, R4 ;  /* 0x0000000407047220 */ /* 0x001fc80000400000 */
[----:B------:R-:W-:-:S04]  /*0280*/  FMUL R4, R5, R4 ;  /* 0x0000000405047220 */ /* 0x000fc80000400000 */
[----:B-----5:R-:W-:-:S05]  /*0290*/  FFMA R4, R8, R4, R11 ;  /* 0x0000000408047223 */ /* 0x020fca000000000b */
[----:B------:R-:W-:-:S04]  /*02a0*/  FSETP.GEU.AND P0, PT, R4, RZ, PT ;  /* 0x000000ff0400720b */ /* 0x000fc80003f0e000 */
[----:B------:R-:W-:-:S05]  /*02b0*/  FSEL R5, R4, RZ, P0 ;  /* 0x000000ff04057208 */ /* 0x000fca0000000000 */
[----:B------:R-:W-:Y:S01]  /*02c0*/  STG.E desc[UR4][R2.64], R5 ;  /* 0x0000000502007986 */ /* 0x000fe2000c101904 */
[----:B------:R-:W-:Y:S05]  /*02d0*/  EXIT ;  /* 0x000000000000794d */ /* 0x000fea0003800000 */
.L_x_0:
[----:B------:R-:W-:-:S00]  /*02e0*/  BRA `(.L_x_0) ;  /* 0xfffffffc00fc7947 */ /* 0x000fc0000383ffff */
[----:B------:R-:W-:-:S00]  /*02f0*/  NOP ;  /* 0x0000000000007918 */ /* 0x000fc00000000000 */
        /* <DEDUP_REMOVED lines=8> */
.L_x_1:


//--------------------- .nv.global.init           --------------------------
	.section	.nv.global.init,"aw",@progbits
.nv.global.init:
	.type		_$_str,@object
	.size		_$_str,(_$_str_$_2 - _$_str)
_$_str:
        /*0000*/ 	.byte	0x5f, 0x5f, 0x43, 0x55, 0x44, 0x41, 0x5f, 0x46, 0x54, 0x5a, 0x00
	.type		_$_str_$_2,@object
	.size		_$_str_$_2,(.L_1 - _$_str_$_2)
_$_str_$_2:
        /*000b*/ 	.byte	0x5f, 0x5f, 0x43, 0x55, 0x44, 0x41, 0x5f, 0x50, 0x52, 0x45, 0x43, 0x5f, 0x53, 0x51, 0x52, 0x54
        /*001b*/ 	.byte	0x00
.L_1:


//--------------------- .nv.constant0.triton_poi_fused__native_batch_norm_legit_no_training_relu_19 --------------------------
	.section	.nv.constant0.triton_poi_fused__native_batch_norm_legit_no_training_relu_19,"a",@progbits
	.sectionflags	@""
	.align	4
.nv.constant0.triton_poi_fused__native_batch_norm_legit_no_training_relu_19:
	.zero		580
